//
// Generated by NVIDIA NVVM Compiler
//
// Compiler Build ID: CL-36424714
// Cuda compilation tools, release 13.0, V13.0.88
// Based on NVVM 20.0.0
//

.version 9.0
.target sm_100
.address_size 64

	// .globl	_Z8multiplyPiS_S_

.visible .entry _Z8multiplyPiS_S_(
	.param .u64 .ptr .align 1 _Z8multiplyPiS_S__param_0,
	.param .u64 .ptr .align 1 _Z8multiplyPiS_S__param_1,
	.param .u64 .ptr .align 1 _Z8multiplyPiS_S__param_2
)
{
	.reg .pred 	%p<2>;
	.reg .b32 	%r<33>;
	.reg .b64 	%rd<11>;

	ld.param.u64 	%rd1, [_Z8multiplyPiS_S__param_0];
	ld.param.u64 	%rd2, [_Z8multiplyPiS_S__param_1];
	ld.param.u64 	%rd3, [_Z8multiplyPiS_S__param_2];
	mov.u32 	%r2, %ctaid.x;
	mov.u32 	%r3, %ntid.x;
	mov.u32 	%r4, %tid.x;
	mad.lo.s32 	%r1, %r2, %r3, %r4;
	setp.gt.s32 	%p1, %r1, 9;
	@%p1 bra 	$L__BB0_2;
	cvta.to.global.u64 	%rd4, %rd2;
	cvta.to.global.u64 	%rd5, %rd3;
	cvta.to.global.u64 	%rd6, %rd1;
	mul.wide.s32 	%rd7, %r1, 4;
	add.s64 	%rd8, %rd6, %rd7;
	mul.lo.s32 	%r5, %r1, 9;
	ld.global.u32 	%r6, [%rd8];
	ld.global.u32 	%r7, [%rd4+4];
	mul.lo.s32 	%r8, %r7, %r6;
	mul.wide.s32 	%rd9, %r5, 4;
	add.s64 	%rd10, %rd5, %rd9;
	st.global.u32 	[%rd10+4], %r8;
	ld.global.u32 	%r9, [%rd8];
	ld.global.u32 	%r10, [%rd4+8];
	mul.lo.s32 	%r11, %r10, %r9;
	st.global.u32 	[%rd10+8], %r11;
	ld.global.u32 	%r12, [%rd8];
	ld.global.u32 	%r13, [%rd4+12];
	mul.lo.s32 	%r14, %r13, %r12;
	st.global.u32 	[%rd10+12], %r14;
	ld.global.u32 	%r15, [%rd8];
	ld.global.u32 	%r16, [%rd4+16];
	mul.lo.s32 	%r17, %r16, %r15;
	st.global.u32 	[%rd10+16], %r17;
	ld.global.u32 	%r18, [%rd8];
	ld.global.u32 	%r19, [%rd4+20];
	mul.lo.s32 	%r20, %r19, %r18;
	st.global.u32 	[%rd10+20], %r20;
	ld.global.u32 	%r21, [%rd8];
	ld.global.u32 	%r22, [%rd4+24];
	mul.lo.s32 	%r23, %r22, %r21;
	st.global.u32 	[%rd10+24], %r23;
	ld.global.u32 	%r24, [%rd8];
	ld.global.u32 	%r25, [%rd4+28];
	mul.lo.s32 	%r26, %r25, %r24;
	st.global.u32 	[%rd10+28], %r26;
	ld.global.u32 	%r27, [%rd8];
	ld.global.u32 	%r28, [%rd4+32];
	mul.lo.s32 	%r29, %r28, %r27;
	st.global.u32 	[%rd10+32], %r29;
	ld.global.u32 	%r30, [%rd8];
	ld.global.u32 	%r31, [%rd4+36];
	mul.lo.s32 	%r32, %r31, %r30;
	st.global.u32 	[%rd10+36], %r32;
$L__BB0_2:
	ret;

}


// ===== COMPILED SASS (sm_100) =====

	.target	sm_100

	.elftype	@"ET_EXEC"


//--------------------- .note.nv.tkinfo           --------------------------
	.section	.note.nv.tkinfo,"",@"SHT_NOTE"
	.sectionflags	@"SHF_NOTE_NV_TKINFO"
	.tkinfo
        /*0018*/ 	.word	0x00000002
        /*0030*/ 	.string	""
        /*0030*/ 	.string	"ptxas"
        /*0030*/ 	.string	"Cuda compilation tools, release 13.0, V13.0.88"
        /*0030*/ 	.string	"Build cuda_13.0.r13.0/compiler.36424714_0"
        /*0030*/ 	.string	"-arch sm_100 -m 64 "



//--------------------- .note.nv.cuinfo           --------------------------
	.section	.note.nv.cuinfo,"",@"SHT_NOTE"
	.sectionflags	@"SHF_NOTE_NV_CUINFO"
        /*0018*/ 	.short	0x0002
        /*001a*/ 	.short	0x0064
        /*001c*/ 	.short	0x0082
	.zero		2


//--------------------- .nv.info                  --------------------------
	.section	.nv.info,"",@"SHT_CUDA_INFO"
	.align	4


	//----- nvinfo : EIATTR_REGCOUNT
	.align		4
        /*0000*/ 	.byte	0x04, 0x2f
        /*0002*/ 	.short	(.L_1 - .L_0)
	.align		4
.L_0:
        /*0004*/ 	.word	index@(_Z8multiplyPiS_S_)
        /*0008*/ 	.word	0x00000012


	//----- nvinfo : EIATTR_FRAME_SIZE
	.align		4
.L_1:
        /*000c*/ 	.byte	0x04, 0x11
        /*000e*/ 	.short	(.L_3 - .L_2)
	.align		4
.L_2:
        /*0010*/ 	.word	index@(_Z8multiplyPiS_S_)
        /*0014*/ 	.word	0x00000000


	//----- nvinfo : EIATTR_MIN_STACK_SIZE
	.align		4
.L_3:
        /*0018*/ 	.byte	0x04, 0x12
        /*001a*/ 	.short	(.L_5 - .L_4)
	.align		4
.L_4:
        /*001c*/ 	.word	index@(_Z8multiplyPiS_S_)
        /*0020*/ 	.word	0x00000000
.L_5:


//--------------------- .nv.compat                --------------------------
	.section	.nv.compat,"",@"SHT_CUDA_COMPAT_INFO"
	.align	4
        /*0000*/ 	.byte	0x02, 0x09, 0x00, 0x00, 0x02, 0x02, 0x01, 0x00, 0x02, 0x05, 0x05, 0x00, 0x03, 0x07, 0x01, 0x01
        /*0010*/ 	.byte	0x02, 0x03, 0x00, 0x00, 0x02, 0x06, 0x01, 0x00, 0x04, 0x0b, 0x08, 0x00, 0x09, 0x00, 0x00, 0x00
        /*0020*/ 	.byte	0x00, 0x00, 0x00, 0x00


//--------------------- .nv.info._Z8multiplyPiS_S_ --------------------------
	.section	.nv.info._Z8multiplyPiS_S_,"",@"SHT_CUDA_INFO"
	.sectionflags	@""
	.align	4


	//----- nvinfo : EIATTR_CUDA_API_VERSION
	.align		4
        /*0000*/ 	.byte	0x04, 0x37
        /*0002*/ 	.short	(.L_7 - .L_6)
.L_6:
        /*0004*/ 	.word	0x00000082


	//----- nvinfo : EIATTR_KPARAM_INFO
	.align		4
.L_7:
        /*0008*/ 	.byte	0x04, 0x17
        /*000a*/ 	.short	(.L_9 - .L_8)
.L_8:
        /*000c*/ 	.word	0x00000000
        /*0010*/ 	.short	0x0002
        /*0012*/ 	.short	0x0010
        /*0014*/ 	.byte	0x00, 0xf5, 0x21, 0x00


	//----- nvinfo : EIATTR_KPARAM_INFO
	.align		4
.L_9:
        /*0018*/ 	.byte	0x04, 0x17
        /*001a*/ 	.short	(.L_11 - .L_10)
.L_10:
        /*001c*/ 	.word	0x00000000
        /*0020*/ 	.short	0x0001
        /*0022*/ 	.short	0x0008
        /*0024*/ 	.byte	0x00, 0xf5, 0x21, 0x00


	//----- nvinfo : EIATTR_KPARAM_INFO
	.align		4
.L_11:
        /*0028*/ 	.byte	0x04, 0x17
        /*002a*/ 	.short	(.L_13 - .L_12)
.L_12:
        /*002c*/ 	.word	0x00000000
        /*0030*/ 	.short	0x0000
        /*0032*/ 	.short	0x0000
        /*0034*/ 	.byte	0x00, 0xf5, 0x21, 0x00


	//----- nvinfo : EIATTR_SPARSE_MMA_MASK
	.align		4
.L_13:
        /*0038*/ 	.byte	0x03, 0x50
        /*003a*/ 	.short	0x0000


	//----- nvinfo : EIATTR_MAXREG_COUNT
	.align		4
        /*003c*/ 	.byte	0x03, 0x1b
        /*003e*/ 	.short	0x00ff


	//----- nvinfo : EIATTR_MERCURY_ISA_VERSION
	.align		4
        /*0040*/ 	.byte	0x03, 0x5f
        /*0042*/ 	.short	0x0101


	//----- nvinfo : EIATTR_VRC_CTA_INIT_COUNT
	.align		4
        /*0044*/ 	.byte	0x02, 0x4a
	.zero		1
	.zero		1


	//----- nvinfo : EIATTR_EXIT_INSTR_OFFSETS
	.align		4
        /*0048*/ 	.byte	0x04, 0x1c
        /*004a*/ 	.short	(.L_15 - .L_14)


	//   ....[0]....
.L_14:
        /*004c*/ 	.word	0x00000060


	//   ....[1]....
        /*0050*/ 	.word	0x00000320


	//----- nvinfo : EIATTR_CBANK_PARAM_SIZE
	.align		4
.L_15:
        /*0054*/ 	.byte	0x03, 0x19
        /*0056*/ 	.short	0x0018


	//----- nvinfo : EIATTR_PARAM_CBANK
	.align		4
        /*0058*/ 	.byte	0x04, 0x0a
        /*005a*/ 	.short	(.L_17 - .L_16)
	.align		4
.L_16:
        /*005c*/ 	.word	index@(.nv.constant0._Z8multiplyPiS_S_)
        /*0060*/ 	.short	0x0380
        /*0062*/ 	.short	0x0018


	//----- nvinfo : EIATTR_SW_WAR
	.align		4
.L_17:
        /*0064*/ 	.byte	0x04, 0x36
        /*0066*/ 	.short	(.L_19 - .L_18)
.L_18:
        /*0068*/ 	.word	0x00000008
.L_19:


//--------------------- .nv.callgraph             --------------------------
	.section	.nv.callgraph,"",@"SHT_CUDA_CALLGRAPH"
	.align	4
	.sectionentsize	8
	.align		4
        /*0000*/ 	.word	0x00000000
	.align		4
        /*0004*/ 	.word	0xffffffff
	.align		4
        /*0008*/ 	.word	0x00000000
	.align		4
        /*000c*/ 	.word	0xfffffffe
	.align		4
        /*0010*/ 	.word	0x00000000
	.align		4
        /*0014*/ 	.word	0xfffffffd
	.align		4
        /*0018*/ 	.word	0x00000000
	.align		4
        /*001c*/ 	.word	0xfffffffc


//--------------------- .text._Z8multiplyPiS_S_   --------------------------
	.section	.text._Z8multiplyPiS_S_,"ax",@progbits
	.align	128
        .global         _Z8multiplyPiS_S_
        .type           _Z8multiplyPiS_S_,@function
        .size           _Z8multiplyPiS_S_,(.L_x_1 - _Z8multiplyPiS_S_)
        .other          _Z8multiplyPiS_S_,@"STO_CUDA_ENTRY STV_DEFAULT"
_Z8multiplyPiS_S_:
.text._Z8multiplyPiS_S_:
[----:B------:R-:W-:Y:S01]  /*0000*/  LDC R1, c[0x0][0x37c] ;  /* 0x0000df00ff017b82 */ /* 0x000fe20000000800 */
[----:B------:R-:W0:Y:S07]  /*0010*/  S2R R0, SR_TID.X ;  /* 0x0000000000007919 */ /* 0x000e2e0000002100 */
[----:B------:R-:W0:Y:S08]  /*0020*/  S2UR UR4, SR_CTAID.X ;  /* 0x00000000000479c3 */ /* 0x000e300000002500 */
[----:B------:R-:W0:Y:S02]  /*0030*/  LDC R9, c[0x0][0x360] ;  /* 0x0000d800ff097b82 */ /* 0x000e240000000800 */
[----:B0-----:R-:W-:-:S05]  /*0040*/  IMAD R9, R9, UR4, R0 ;  /* 0x0000000409097c24 */ /* 0x001fca000f8e0200 */
[----:B------:R-:W-:-:S13]  /*0050*/  ISETP.GT.AND P0, PT, R9, 0x9, PT ;  /* 0x000000090900780c */ /* 0x000fda0003f04270 */
[----:B------:R-:W-:Y:S05]  /*0060*/  @P0 EXIT ;  /* 0x000000000000094d */ /* 0x000fea0003800000 */
[----:B------:R-:W0:Y:S01]  /*0070*/  LDC.64 R4, c[0x0][0x380] ;  /* 0x0000e000ff047b82 */ /* 0x000e220000000a00 */
[----:B------:R-:W1:Y:S07]  /*0080*/  LDCU.64 UR4, c[0x0][0x358] ;  /* 0x00006b00ff0477ac */ /* 0x000e6e0008000a00 */
[----:B------:R-:W2:Y:S08]  /*0090*/  LDC.64 R2, c[0x0][0x388] ;  /* 0x0000e200ff027b82 */ /* 0x000eb00000000a00 */
[----:B------:R-:W3:Y:S01]  /*00a0*/  LDC.64 R6, c[0x0][0x390] ;  /* 0x0000e400ff067b82 */ /* 0x000ee20000000a00 */
[----:B0-----:R-:W-:-:S05]  /*00b0*/  IMAD.WIDE R4, R9, 0x4, R4 ;  /* 0x0000000409047825 */ /* 0x001fca00078e0204 */
[----:B-1----:R-:W4:Y:S04]  /*00c0*/  LDG.E R0, desc[UR4][R4.64] ;  /* 0x0000000404007981 */ /* 0x002f28000c1e1900 */
[----:B--2---:R-:W4:Y:S01]  /*00d0*/  LDG.E R11, desc[UR4][R2.64+0x4] ;  /* 0x00000404020b7981 */ /* 0x004f22000c1e1900 */
[----:B------:R-:W-:-:S05]  /*00e0*/  LEA R9, R9, R9, 0x3 ;  /* 0x0000000909097211 */ /* 0x000fca00078e18ff */
[----:B---3--:R-:W-:-:S04]  /*00f0*/  IMAD.WIDE R6, R9, 0x4, R6 ;  /* 0x0000000409067825 */ /* 0x008fc800078e0206 */
[----:B----4-:R-:W-:-:S05]  /*0100*/  IMAD R11, R0, R11, RZ ;  /* 0x0000000b000b7224 */ /* 0x010fca00078e02ff */
[----:B------:R0:W-:Y:S04]  /*0110*/  STG.E desc[UR4][R6.64+0x4], R11 ;  /* 0x0000040b06007986 */ /* 0x0001e8000c101904 */
[----:B------:R-:W2:Y:S04]  /*0120*/  LDG.E R0, desc[UR4][R4.64] ;  /* 0x0000000404007981 */ /* 0x000ea8000c1e1900 */
[----:B------:R-:W2:Y:S02]  /*0130*/  LDG.E R9, desc[UR4][R2.64+0x8] ;  /* 0x0000080402097981 */ /* 0x000ea4000c1e1900 */
[----:B--2---:R-:W-:-:S05]  /*0140*/  IMAD R9, R0, R9, RZ ;  /* 0x0000000900097224 */ /* 0x004fca00078e02ff */
[----:B------:R1:W-:Y:S04]  /*0150*/  STG.E desc[UR4][R6.64+0x8], R9 ;  /* 0x0000080906007986 */ /* 0x0003e8000c101904 */
[----:B------:R-:W2:Y:S04]  /*0160*/  LDG.E R0, desc[UR4][R4.64] ;  /* 0x0000000404007981 */ /* 0x000ea8000c1e1900 */
[----:B------:R-:W2:Y:S02]  /*0170*/  LDG.E R13, desc[UR4][R2.64+0xc] ;  /* 0x00000c04020d7981 */ /* 0x000ea4000c1e1900 */
[----:B--2---:R-:W-:-:S05]  /*0180*/  IMAD R13, R0, R13, RZ ;  /* 0x0000000d000d7224 */ /* 0x004fca00078e02ff */
[----:B------:R2:W-:Y:S04]  /*0190*/  STG.E desc[UR4][R6.64+0xc], R13 ;  /* 0x00000c0d06007986 */ /* 0x0005e8000c101904 */
[----:B------:R-:W3:Y:S04]  /*01a0*/  LDG.E R0, desc[UR4][R4.64] ;  /* 0x0000000404007981 */ /* 0x000ee8000c1e1900 */
[----:B------:R-:W3:Y:S02]  /*01b0*/  LDG.E R15, desc[UR4][R2.64+0x10] ;  /* 0x00001004020f7981 */ /* 0x000ee4000c1e1900 */
[----:B---3--:R-:W-:-:S05]  /*01c0*/  IMAD R15, R0, R15, RZ ;  /* 0x0000000f000f7224 */ /* 0x008fca00078e02ff */
[----:B------:R3:W-:Y:S04]  /*01d0*/  STG.E desc[UR4][R6.64+0x10], R15 ;  /* 0x0000100f06007986 */ /* 0x0007e8000c101904 */
[----:B------:R-:W4:Y:S04]  /*01e0*/  LDG.E R0, desc[UR4][R4.64] ;  /* 0x0000000404007981 */ /* 0x000f28000c1e1900 */
[----:B0-----:R-:W4:Y:S02]  /*01f0*/  LDG.E R11, desc[UR4][R2.64+0x14] ;  /* 0x00001404020b7981 */ /* 0x001f24000c1e1900 */
[----:B----4-:R-:W-:-:S05]  /*0200*/  IMAD R11, R0, R11, RZ ;  /* 0x0000000b000b7224 */ /* 0x010fca00078e02ff */
[----:B------:R0:W-:Y:S04]  /*0210*/  STG.E desc[UR4][R6.64+0x14], R11 ;  /* 0x0000140b06007986 */ /* 0x0001e8000c101904 */
[----:B------:R-:W4:Y:S04]  /*0220*/  LDG.E R0, desc[UR4][R4.64] ;  /* 0x0000000404007981 */ /* 0x000f28000c1e1900 */
[----:B-1----:R-:W4:Y:S02]  /*0230*/  LDG.E R9, desc[UR4][R2.64+0x18] ;  /* 0x0000180402097981 */ /* 0x002f24000c1e1900 */
[----:B----4-:R-:W-:-:S05]  /*0240*/  IMAD R9, R0, R9, RZ ;  /* 0x0000000900097224 */ /* 0x010fca00078e02ff */
[----:B------:R-:W-:Y:S04]  /*0250*/  STG.E desc[UR4][R6.64+0x18], R9 ;  /* 0x0000180906007986 */ /* 0x000fe8000c101904 */
[----:B------:R-:W4:Y:S04]  /*0260*/  LDG.E R0, desc[UR4][R4.64] ;  /* 0x0000000404007981 */ /* 0x000f28000c1e1900 */
[----:B--2---:R-:W4:Y:S02]  /*0270*/  LDG.E R13, desc[UR4][R2.64+0x1c] ;  /* 0x00001c04020d7981 */ /* 0x004f24000c1e1900 */
[----:B----4-:R-:W-:-:S05]  /*0280*/  IMAD R13, R0, R13, RZ ;  /* 0x0000000d000d7224 */ /* 0x010fca00078e02ff */
[----:B------:R-:W-:Y:S04]  /*0290*/  STG.E desc[UR4][R6.64+0x1c], R13 ;  /* 0x00001c0d06007986 */ /* 0x000fe8000c101904 */
[----:B------:R-:W2:Y:S04]  /*02a0*/  LDG.E R0, desc[UR4][R4.64] ;  /* 0x0000000404007981 */ /* 0x000ea8000c1e1900 */
[----:B---3--:R-:W2:Y:S02]  /*02b0*/  LDG.E R15, desc[UR4][R2.64+0x20] ;  /* 0x00002004020f7981 */ /* 0x008ea4000c1e1900 */
[----:B--2---:R-:W-:-:S05]  /*02c0*/  IMAD R15, R0, R15, RZ ;  /* 0x0000000f000f7224 */ /* 0x004fca00078e02ff */
[----:B------:R-:W-:Y:S04]  /*02d0*/  STG.E desc[UR4][R6.64+0x20], R15 ;  /* 0x0000200f06007986 */ /* 0x000fe8000c101904 */
[----:B------:R-:W2:Y:S04]  /*02e0*/  LDG.E R0, desc[UR4][R4.64] ;  /* 0x0000000404007981 */ /* 0x000ea8000c1e1900 */
[----:B0-----:R-:W2:Y:S02]  /*02f0*/  LDG.E R11, desc[UR4][R2.64+0x24] ;  /* 0x00002404020b7981 */ /* 0x001ea4000c1e1900 */
[----:B--2---:R-:W-:-:S05]  /*0300*/  IMAD R11, R0, R11, RZ ;  /* 0x0000000b000b7224 */ /* 0x004fca00078e02ff */
[----:B------:R-:W-:Y:S01]  /*0310*/  STG.E desc[UR4][R6.64+0x24], R11 ;  /* 0x0000240b06007986 */ /* 0x000fe2000c101904 */
[----:B------:R-:W-:Y:S05]  /*0320*/  EXIT ;  /* 0x000000000000794d */ /* 0x000fea0003800000 */
.L_x_0:
[----:B------:R-:W-:-:S00]  /*0330*/  BRA `(.L_x_0) ;  /* 0xfffffffc00fc7947 */ /* 0x000fc0000383ffff */
[----:B------:R-:W-:-:S00]  /*0340*/  NOP ;  /* 0x0000000000007918 */ /* 0x000fc00000000000 */
        /* <DEDUP_REMOVED lines=11> */
.L_x_1:


//--------------------- .nv.shared.reserved.0     --------------------------
	.section	.nv.shared.reserved.0,"aw",@nobits
	.weak		__nv_reservedSMEM_offset_0_alias
	.size		__nv_reservedSMEM_offset_0_alias, 0, 64
	.other		__nv_reservedSMEM_offset_0_alias,@"STO_CUDA_RESERVED_SHARED STV_DEFAULT"
__nv_reservedSMEM_offset_0_alias:
	.zero		0
	.zero		64


//--------------------- .nv.constant0._Z8multiplyPiS_S_ --------------------------
	.section	.nv.constant0._Z8multiplyPiS_S_,"a",@progbits
	.sectionflags	@""
	.align	4
.nv.constant0._Z8multiplyPiS_S_:
	.zero		920


//--------------------- SYMBOLS --------------------------

	.type		.nv.reservedSmem.offset0,@object
	.size		.nv.reservedSmem.offset0,0x4
